//
// Generated by NVIDIA NVVM Compiler
//
// Compiler Build ID: CL-36424714
// Cuda compilation tools, release 13.0, V13.0.88
// Based on NVVM 20.0.0
//

.version 9.0
.target sm_100
.address_size 64

	// .globl	_Z9batchnormPKfPfS0_S0_S0_S0_

.visible .entry _Z9batchnormPKfPfS0_S0_S0_S0_(
	.param .u64 .ptr .align 1 _Z9batchnormPKfPfS0_S0_S0_S0__param_0,
	.param .u64 .ptr .align 1 _Z9batchnormPKfPfS0_S0_S0_S0__param_1,
	.param .u64 .ptr .align 1 _Z9batchnormPKfPfS0_S0_S0_S0__param_2,
	.param .u64 .ptr .align 1 _Z9batchnormPKfPfS0_S0_S0_S0__param_3,
	.param .u64 .ptr .align 1 _Z9batchnormPKfPfS0_S0_S0_S0__param_4,
	.param .u64 .ptr .align 1 _Z9batchnormPKfPfS0_S0_S0_S0__param_5
)
.maxntid 256
{
	.reg .pred 	%p<2>;
	.reg .b32 	%r<5>;
	.reg .b32 	%f<12>;
	.reg .b64 	%rd<20>;

	ld.param.u64 	%rd1, [_Z9batchnormPKfPfS0_S0_S0_S0__param_0];
	ld.param.u64 	%rd2, [_Z9batchnormPKfPfS0_S0_S0_S0__param_1];
	ld.param.u64 	%rd3, [_Z9batchnormPKfPfS0_S0_S0_S0__param_2];
	ld.param.u64 	%rd4, [_Z9batchnormPKfPfS0_S0_S0_S0__param_3];
	ld.param.u64 	%rd5, [_Z9batchnormPKfPfS0_S0_S0_S0__param_4];
	ld.param.u64 	%rd6, [_Z9batchnormPKfPfS0_S0_S0_S0__param_5];
	mov.u32 	%r2, %ctaid.x;
	mov.u32 	%r3, %ntid.x;
	mov.u32 	%r4, %tid.x;
	mad.lo.s32 	%r1, %r2, %r3, %r4;
	setp.gt.s32 	%p1, %r1, 511;
	@%p1 bra 	$L__BB0_2;
	cvta.to.global.u64 	%rd7, %rd4;
	cvta.to.global.u64 	%rd8, %rd5;
	cvta.to.global.u64 	%rd9, %rd1;
	cvta.to.global.u64 	%rd10, %rd3;
	cvta.to.global.u64 	%rd11, %rd6;
	cvta.to.global.u64 	%rd12, %rd2;
	mul.wide.s32 	%rd13, %r1, 4;
	add.s64 	%rd14, %rd7, %rd13;
	ld.global.nc.f32 	%f1, [%rd14];
	add.f32 	%f2, %f1, 0f3727C5AC;
	sqrt.rn.f32 	%f3, %f2;
	add.s64 	%rd15, %rd8, %rd13;
	ld.global.nc.f32 	%f4, [%rd15];
	add.s64 	%rd16, %rd9, %rd13;
	ld.global.nc.f32 	%f5, [%rd16];
	add.s64 	%rd17, %rd10, %rd13;
	ld.global.nc.f32 	%f6, [%rd17];
	sub.f32 	%f7, %f5, %f6;
	mul.f32 	%f8, %f4, %f7;
	div.rn.f32 	%f9, %f8, %f3;
	add.s64 	%rd18, %rd11, %rd13;
	ld.global.nc.f32 	%f10, [%rd18];
	add.f32 	%f11, %f10, %f9;
	add.s64 	%rd19, %rd12, %rd13;
	st.global.f32 	[%rd19], %f11;
$L__BB0_2:
	ret;

}


// ===== COMPILED SASS (sm_100) =====

	.target	sm_100

	.elftype	@"ET_EXEC"


//--------------------- .note.nv.tkinfo           --------------------------
	.section	.note.nv.tkinfo,"",@"SHT_NOTE"
	.sectionflags	@"SHF_NOTE_NV_TKINFO"
	.tkinfo
        /*0018*/ 	.word	0x00000002
        /*0030*/ 	.string	""
        /*0030*/ 	.string	"ptxas"
        /*0030*/ 	.string	"Cuda compilation tools, release 13.0, V13.0.88"
        /*0030*/ 	.string	"Build cuda_13.0.r13.0/compiler.36424714_0"
        /*0030*/ 	.string	"-arch sm_100 -m 64 "



//--------------------- .note.nv.cuinfo           --------------------------
	.section	.note.nv.cuinfo,"",@"SHT_NOTE"
	.sectionflags	@"SHF_NOTE_NV_CUINFO"
        /*0018*/ 	.short	0x0002
        /*001a*/ 	.short	0x0064
        /*001c*/ 	.short	0x0082
	.zero		2


//--------------------- .nv.info                  --------------------------
	.section	.nv.info,"",@"SHT_CUDA_INFO"
	.align	4


	//----- nvinfo : EIATTR_REGCOUNT
	.align		4
        /*0000*/ 	.byte	0x04, 0x2f
        /*0002*/ 	.short	(.L_1 - .L_0)
	.align		4
.L_0:
        /*0004*/ 	.word	index@(_Z9batchnormPKfPfS0_S0_S0_S0_)
        /*0008*/ 	.word	0x00000010


	//----- nvinfo : EIATTR_FRAME_SIZE
	.align		4
.L_1:
        /*000c*/ 	.byte	0x04, 0x11
        /*000e*/ 	.short	(.L_3 - .L_2)
	.align		4
.L_2:
        /*0010*/ 	.word	index@($__internal_1_$__cuda_sm3x_div_rn_noftz_f32_slowpath)
        /*0014*/ 	.word	0x00000000


	//----- nvinfo : EIATTR_FRAME_SIZE
	.align		4
.L_3:
        /*0018*/ 	.byte	0x04, 0x11
        /*001a*/ 	.short	(.L_5 - .L_4)
	.align		4
.L_4:
        /*001c*/ 	.word	index@($__internal_0_$__cuda_sm20_sqrt_rn_f32_slowpath)
        /*0020*/ 	.word	0x00000000


	//----- nvinfo : EIATTR_FRAME_SIZE
	.align		4
.L_5:
        /*0024*/ 	.byte	0x04, 0x11
        /*0026*/ 	.short	(.L_7 - .L_6)
	.align		4
.L_6:
        /*0028*/ 	.word	index@(_Z9batchnormPKfPfS0_S0_S0_S0_)
        /*002c*/ 	.word	0x00000000


	//----- nvinfo : EIATTR_MIN_STACK_SIZE
	.align		4
.L_7:
        /*0030*/ 	.byte	0x04, 0x12
        /*0032*/ 	.short	(.L_9 - .L_8)
	.align		4
.L_8:
        /*0034*/ 	.word	index@(_Z9batchnormPKfPfS0_S0_S0_S0_)
        /*0038*/ 	.word	0x00000000
.L_9:


//--------------------- .nv.compat                --------------------------
	.section	.nv.compat,"",@"SHT_CUDA_COMPAT_INFO"
	.align	4
        /*0000*/ 	.byte	0x02, 0x09, 0x00, 0x00, 0x02, 0x02, 0x01, 0x00, 0x02, 0x05, 0x05, 0x00, 0x03, 0x07, 0x01, 0x01
        /*0010*/ 	.byte	0x02, 0x03, 0x00, 0x00, 0x02, 0x06, 0x01, 0x00, 0x04, 0x0b, 0x08, 0x00, 0x01, 0x00, 0x00, 0x00
        /*0020*/ 	.byte	0x00, 0x00, 0x00, 0x00


//--------------------- .nv.info._Z9batchnormPKfPfS0_S0_S0_S0_ --------------------------
	.section	.nv.info._Z9batchnormPKfPfS0_S0_S0_S0_,"",@"SHT_CUDA_INFO"
	.sectionflags	@""
	.align	4


	//----- nvinfo : EIATTR_CUDA_API_VERSION
	.align		4
        /*0000*/ 	.byte	0x04, 0x37
        /*0002*/ 	.short	(.L_11 - .L_10)
.L_10:
        /*0004*/ 	.word	0x00000082


	//----- nvinfo : EIATTR_KPARAM_INFO
	.align		4
.L_11:
        /*0008*/ 	.byte	0x04, 0x17
        /*000a*/ 	.short	(.L_13 - .L_12)
.L_12:
        /*000c*/ 	.word	0x00000000
        /*0010*/ 	.short	0x0005
        /*0012*/ 	.short	0x0028
        /*0014*/ 	.byte	0x00, 0xf5, 0x21, 0x00


	//----- nvinfo : EIATTR_KPARAM_INFO
	.align		4
.L_13:
        /*0018*/ 	.byte	0x04, 0x17
        /*001a*/ 	.short	(.L_15 - .L_14)
.L_14:
        /*001c*/ 	.word	0x00000000
        /*0020*/ 	.short	0x0004
        /*0022*/ 	.short	0x0020
        /*0024*/ 	.byte	0x00, 0xf5, 0x21, 0x00


	//----- nvinfo : EIATTR_KPARAM_INFO
	.align		4
.L_15:
        /*0028*/ 	.byte	0x04, 0x17
        /*002a*/ 	.short	(.L_17 - .L_16)
.L_16:
        /*002c*/ 	.word	0x00000000
        /*0030*/ 	.short	0x0003
        /*0032*/ 	.short	0x0018
        /*0034*/ 	.byte	0x00, 0xf5, 0x21, 0x00


	//----- nvinfo : EIATTR_KPARAM_INFO
	.align		4
.L_17:
        /*0038*/ 	.byte	0x04, 0x17
        /*003a*/ 	.short	(.L_19 - .L_18)
.L_18:
        /*003c*/ 	.word	0x00000000
        /*0040*/ 	.short	0x0002
        /*0042*/ 	.short	0x0010
        /*0044*/ 	.byte	0x00, 0xf5, 0x21, 0x00


	//----- nvinfo : EIATTR_KPARAM_INFO
	.align		4
.L_19:
        /*0048*/ 	.byte	0x04, 0x17
        /*004a*/ 	.short	(.L_21 - .L_20)
.L_20:
        /*004c*/ 	.word	0x00000000
        /*0050*/ 	.short	0x0001
        /*0052*/ 	.short	0x0008
        /*0054*/ 	.byte	0x00, 0xf5, 0x21, 0x00


	//----- nvinfo : EIATTR_KPARAM_INFO
	.align		4
.L_21:
        /*0058*/ 	.byte	0x04, 0x17
        /*005a*/ 	.short	(.L_23 - .L_22)
.L_22:
        /*005c*/ 	.word	0x00000000
        /*0060*/ 	.short	0x0000
        /*0062*/ 	.short	0x0000
        /*0064*/ 	.byte	0x00, 0xf5, 0x21, 0x00


	//----- nvinfo : EIATTR_SPARSE_MMA_MASK
	.align		4
.L_23:
        /*0068*/ 	.byte	0x03, 0x50
        /*006a*/ 	.short	0x0000


	//----- nvinfo : EIATTR_MAXREG_COUNT
	.align		4
        /*006c*/ 	.byte	0x03, 0x1b
        /*006e*/ 	.short	0x00ff


	//----- nvinfo : EIATTR_MERCURY_ISA_VERSION
	.align		4
        /*0070*/ 	.byte	0x03, 0x5f
        /*0072*/ 	.short	0x0101


	//----- nvinfo : EIATTR_VRC_CTA_INIT_COUNT
	.align		4
        /*0074*/ 	.byte	0x02, 0x4a
	.zero		1
	.zero		1


	//----- nvinfo : EIATTR_EXIT_INSTR_OFFSETS
	.align		4
        /*0078*/ 	.byte	0x04, 0x1c
        /*007a*/ 	.short	(.L_25 - .L_24)


	//   ....[0]....
.L_24:
        /*007c*/ 	.word	0x00000060


	//   ....[1]....
        /*0080*/ 	.word	0x00000380


	//----- nvinfo : EIATTR_MAX_THREADS
	.align		4
.L_25:
        /*0084*/ 	.byte	0x04, 0x05
        /*0086*/ 	.short	(.L_27 - .L_26)
.L_26:
        /*0088*/ 	.word	0x00000100
        /*008c*/ 	.word	0x00000001
        /*0090*/ 	.word	0x00000001


	//----- nvinfo : EIATTR_CRS_STACK_SIZE
	.align		4
.L_27:
        /*0094*/ 	.byte	0x04, 0x1e
        /*0096*/ 	.short	(.L_29 - .L_28)
.L_28:
        /*0098*/ 	.word	0x00000000


	//----- nvinfo : EIATTR_CBANK_PARAM_SIZE
	.align		4
.L_29:
        /*009c*/ 	.byte	0x03, 0x19
        /*009e*/ 	.short	0x0030


	//----- nvinfo : EIATTR_PARAM_CBANK
	.align		4
        /*00a0*/ 	.byte	0x04, 0x0a
        /*00a2*/ 	.short	(.L_31 - .L_30)
	.align		4
.L_30:
        /*00a4*/ 	.word	index@(.nv.constant0._Z9batchnormPKfPfS0_S0_S0_S0_)
        /*00a8*/ 	.short	0x0380
        /*00aa*/ 	.short	0x0030


	//----- nvinfo : EIATTR_SW_WAR
	.align		4
.L_31:
        /*00ac*/ 	.byte	0x04, 0x36
        /*00ae*/ 	.short	(.L_33 - .L_32)
.L_32:
        /*00b0*/ 	.word	0x00000008
.L_33:


//--------------------- .nv.callgraph             --------------------------
	.section	.nv.callgraph,"",@"SHT_CUDA_CALLGRAPH"
	.align	4
	.sectionentsize	8
	.align		4
        /*0000*/ 	.word	0x00000000
	.align		4
        /*0004*/ 	.word	0xffffffff
	.align		4
        /*0008*/ 	.word	0x00000000
	.align		4
        /*000c*/ 	.word	0xfffffffe
	.align		4
        /*0010*/ 	.word	0x00000000
	.align		4
        /*0014*/ 	.word	0xfffffffd
	.align		4
        /*0018*/ 	.word	0x00000000
	.align		4
        /*001c*/ 	.word	0xfffffffc


//--------------------- .text._Z9batchnormPKfPfS0_S0_S0_S0_ --------------------------
	.section	.text._Z9batchnormPKfPfS0_S0_S0_S0_,"ax",@progbits
	.align	128
        .global         _Z9batchnormPKfPfS0_S0_S0_S0_
        .type           _Z9batchnormPKfPfS0_S0_S0_S0_,@function
        .size           _Z9batchnormPKfPfS0_S0_S0_S0_,(.L_x_19 - _Z9batchnormPKfPfS0_S0_S0_S0_)
        .other          _Z9batchnormPKfPfS0_S0_S0_S0_,@"STO_CUDA_ENTRY STV_DEFAULT"
_Z9batchnormPKfPfS0_S0_S0_S0_:
.text._Z9batchnormPKfPfS0_S0_S0_S0_:
[----:B------:R-:W-:Y:S01]  /*0000*/  LDC R1, c[0x0][0x37c] ;  /* 0x0000df00ff017b82 */ /* 0x000fe20000000800 */
[----:B------:R-:W0:Y:S07]  /*0010*/  S2R R3, SR_TID.X ;  /* 0x0000000000037919 */ /* 0x000e2e0000002100 */
[----:B------:R-:W0:Y:S08]  /*0020*/  S2UR UR4, SR_CTAID.X ;  /* 0x00000000000479c3 */ /* 0x000e300000002500 */
[----:B------:R-:W0:Y:S02]  /*0030*/  LDC R2, c[0x0][0x360] ;  /* 0x0000d800ff027b82 */ /* 0x000e240000000800 */
[----:B0-----:R-:W-:-:S05]  /*0040*/  IMAD R2, R2, UR4, R3 ;  /* 0x0000000402027c24 */ /* 0x001fca000f8e0203 */
[----:B------:R-:W-:-:S13]  /*0050*/  ISETP.GT.AND P0, PT, R2, 0x1ff, PT ;  /* 0x000001ff0200780c */ /* 0x000fda0003f04270 */
[----:B------:R-:W-:Y:S05]  /*0060*/  @P0 EXIT ;  /* 0x000000000000094d */ /* 0x000fea0003800000 */
[----:B------:R-:W0:Y:S01]  /*0070*/  LDC.64 R4, c[0x0][0x398] ;  /* 0x0000e600ff047b82 */ /* 0x000e220000000a00 */
[----:B------:R-:W1:Y:S01]  /*0080*/  LDCU.64 UR4, c[0x0][0x358] ;  /* 0x00006b00ff0477ac */ /* 0x000e620008000a00 */
[----:B0-----:R-:W-:-:S06]  /*0090*/  IMAD.WIDE R4, R2, 0x4, R4 ;  /* 0x0000000402047825 */ /* 0x001fcc00078e0204 */
[----:B-1----:R-:W2:Y:S01]  /*00a0*/  LDG.E.CONSTANT R4, desc[UR4][R4.64] ;  /* 0x0000000404047981 */ /* 0x002ea2000c1e9900 */
[----:B------:R-:W-:Y:S01]  /*00b0*/  BSSY.RECONVERGENT B0, `(.L_x_0) ;  /* 0x000000d000007945 */ /* 0x000fe20003800200 */
[----:B--2---:R-:W-:-:S04]  /*00c0*/  FADD R0, R4, 9.9999997473787516356e-06 ;  /* 0x3727c5ac04007421 */ /* 0x004fc80000000000 */
[----:B------:R-:W-:Y:S01]  /*00d0*/  VIADD R6, R0, 0xf3000000 ;  /* 0xf300000000067836 */ /* 0x000fe20000000000 */
[----:B------:R0:W1:Y:S04]  /*00e0*/  MUFU.RSQ R3, R0 ;  /* 0x0000000000037308 */ /* 0x0000680000001400 */
[----:B------:R-:W-:-:S13]  /*00f0*/  ISETP.GT.U32.AND P0, PT, R6, 0x727fffff, PT ;  /* 0x727fffff0600780c */ /* 0x000fda0003f04070 */
[----:B01----:R-:W-:Y:S05]  /*0100*/  @!P0 BRA `(.L_x_1) ;  /* 0x00000000000c8947 */ /* 0x003fea0003800000 */
[----:B------:R-:W-:-:S07]  /*0110*/  MOV R8, 0x130 ;  /* 0x0000013000087802 */ /* 0x000fce0000000f00 */
[----:B------:R-:W-:Y:S05]  /*0120*/  CALL.REL.NOINC `($__internal_0_$__cuda_sm20_sqrt_rn_f32_slowpath) ;  /* 0x0000000000987944 */ /* 0x000fea0003c00000 */
[----:B------:R-:W-:Y:S05]  /*0130*/  BRA `(.L_x_2) ;  /* 0x0000000000107947 */ /* 0x000fea0003800000 */
.L_x_1:
[----:B------:R-:W-:Y:S01]  /*0140*/  FMUL.FTZ R5, R0, R3 ;  /* 0x0000000300057220 */ /* 0x000fe20000410000 */
[----:B------:R-:W-:-:S03]  /*0150*/  FMUL.FTZ R3, R3, 0.5 ;  /* 0x3f00000003037820 */ /* 0x000fc60000410000 */
[----:B------:R-:W-:-:S04]  /*0160*/  FFMA R0, -R5, R5, R0 ;  /* 0x0000000505007223 */ /* 0x000fc80000000100 */
[----:B------:R-:W-:-:S07]  /*0170*/  FFMA R3, R0, R3, R5 ;  /* 0x0000000300037223 */ /* 0x000fce0000000005 */
.L_x_2:
[----:B------:R-:W-:Y:S05]  /*0180*/  BSYNC.RECONVERGENT B0 ;  /* 0x0000000000007941 */ /* 0x000fea0003800200 */
.L_x_0:
[----:B------:R-:W0:Y:S08]  /*0190*/  LDC.64 R6, c[0x0][0x380] ;  /* 0x0000e000ff067b82 */ /* 0x000e300000000a00 */
[----:B------:R-:W1:Y:S08]  /*01a0*/  LDC.64 R8, c[0x0][0x390] ;  /* 0x0000e400ff087b82 */ /* 0x000e700000000a00 */
[----:B------:R-:W2:Y:S01]  /*01b0*/  LDC.64 R4, c[0x0][0x3a0] ;  /* 0x0000e800ff047b82 */ /* 0x000ea20000000a00 */
[----:B0-----:R-:W-:-:S06]  /*01c0*/  IMAD.WIDE R6, R2, 0x4, R6 ;  /* 0x0000000402067825 */ /* 0x001fcc00078e0206 */
[----:B------:R-:W3:Y:S01]  /*01d0*/  LDG.E.CONSTANT R6, desc[UR4][R6.64] ;  /* 0x0000000406067981 */ /* 0x000ee2000c1e9900 */
[----:B-1----:R-:W-:-:S06]  /*01e0*/  IMAD.WIDE R8, R2, 0x4, R8 ;  /* 0x0000000402087825 */ /* 0x002fcc00078e0208 */
[----:B------:R-:W3:Y:S01]  /*01f0*/  LDG.E.CONSTANT R9, desc[UR4][R8.64] ;  /* 0x0000000408097981 */ /* 0x000ee2000c1e9900 */
[----:B--2---:R-:W-:-:S05]  /*0200*/  IMAD.WIDE R4, R2, 0x4, R4 ;  /* 0x0000000402047825 */ /* 0x004fca00078e0204 */
[----:B------:R-:W2:Y:S01]  /*0210*/  LDG.E.CONSTANT R0, desc[UR4][R4.64] ;  /* 0x0000000404007981 */ /* 0x000ea2000c1e9900 */
[----:B------:R-:W0:Y:S01]  /*0220*/  MUFU.RCP R10, R3 ;  /* 0x00000003000a7308 */ /* 0x000e220000001000 */
[----:B------:R-:W-:Y:S01]  /*0230*/  BSSY.RECONVERGENT B0, `(.L_x_3) ;  /* 0x000000d000007945 */ /* 0x000fe20003800200 */
[----:B0-----:R-:W-:-:S04]  /*0240*/  FFMA R13, R10, -R3, 1 ;  /* 0x3f8000000a0d7423 */ /* 0x001fc80000000803 */
[----:B------:R-:W-:Y:S01]  /*0250*/  FFMA R13, R10, R13, R10 ;  /* 0x0000000d0a0d7223 */ /* 0x000fe2000000000a */
[----:B---3--:R-:W-:-:S04]  /*0260*/  FADD R11, R6, -R9 ;  /* 0x80000009060b7221 */ /* 0x008fc80000000000 */
[----:B--2---:R-:W-:-:S04]  /*0270*/  FMUL R0, R0, R11 ;  /* 0x0000000b00007220 */ /* 0x004fc80000400000 */
[----:B------:R-:W0:Y:S01]  /*0280*/  FCHK P0, R0, R3 ;  /* 0x0000000300007302 */ /* 0x000e220000000000 */
[----:B------:R-:W-:-:S04]  /*0290*/  FFMA R10, R0, R13, RZ ;  /* 0x0000000d000a7223 */ /* 0x000fc800000000ff */
[----:B------:R-:W-:-:S04]  /*02a0*/  FFMA R11, R10, -R3, R0 ;  /* 0x800000030a0b7223 */ /* 0x000fc80000000000 */
[----:B------:R-:W-:Y:S01]  /*02b0*/  FFMA R10, R13, R11, R10 ;  /* 0x0000000b0d0a7223 */ /* 0x000fe2000000000a */
[----:B0-----:R-:W-:Y:S06]  /*02c0*/  @!P0 BRA `(.L_x_4) ;  /* 0x00000000000c8947 */ /* 0x001fec0003800000 */
[----:B------:R-:W-:-:S07]  /*02d0*/  MOV R4, 0x2f0 ;  /* 0x000002f000047802 */ /* 0x000fce0000000f00 */
[----:B------:R-:W-:Y:S05]  /*02e0*/  CALL.REL.NOINC `($__internal_1_$__cuda_sm3x_div_rn_noftz_f32_slowpath) ;  /* 0x0000000000807944 */ /* 0x000fea0003c00000 */
[----:B------:R-:W-:-:S07]  /*02f0*/  IMAD.MOV.U32 R10, RZ, RZ, R0 ;  /* 0x000000ffff0a7224 */ /* 0x000fce00078e0000 */
.L_x_4:
[----:B------:R-:W-:Y:S05]  /*0300*/  BSYNC.RECONVERGENT B0 ;  /* 0x0000000000007941 */ /* 0x000fea0003800200 */
.L_x_3:
[----:B------:R-:W0:Y:S08]  /*0310*/  LDC.64 R4, c[0x0][0x3a8] ;  /* 0x0000ea00ff047b82 */ /* 0x000e300000000a00 */
[----:B------:R-:W1:Y:S01]  /*0320*/  LDC.64 R6, c[0x0][0x388] ;  /* 0x0000e200ff067b82 */ /* 0x000e620000000a00 */
[----:B0-----:R-:W-:-:S06]  /*0330*/  IMAD.WIDE R4, R2, 0x4, R4 ;  /* 0x0000000402047825 */ /* 0x001fcc00078e0204 */
[----:B------:R-:W2:Y:S01]  /*0340*/  LDG.E.CONSTANT R5, desc[UR4][R4.64] ;  /* 0x0000000404057981 */ /* 0x000ea2000c1e9900 */
[----:B-1----:R-:W-:-:S04]  /*0350*/  IMAD.WIDE R2, R2, 0x4, R6 ;  /* 0x0000000402027825 */ /* 0x002fc800078e0206 */
[----:B--2---:R-:W-:-:S05]  /*0360*/  FADD R7, R5, R10 ;  /* 0x0000000a05077221 */ /* 0x004fca0000000000 */
[----:B------:R-:W-:Y:S01]  /*0370*/  STG.E desc[UR4][R2.64], R7 ;  /* 0x0000000702007986 */ /* 0x000fe2000c101904 */
[----:B------:R-:W-:Y:S05]  /*0380*/  EXIT ;  /* 0x000000000000794d */ /* 0x000fea0003800000 */
        .weak           $__internal_0_$__cuda_sm20_sqrt_rn_f32_slowpath
        .type           $__internal_0_$__cuda_sm20_sqrt_rn_f32_slowpath,@function
        .size           $__internal_0_$__cuda_sm20_sqrt_rn_f32_slowpath,($__internal_1_$__cuda_sm3x_div_rn_noftz_f32_slowpath - $__internal_0_$__cuda_sm20_sqrt_rn_f32_slowpath)
$__internal_0_$__cuda_sm20_sqrt_rn_f32_slowpath:
[----:B------:R-:W-:-:S13]  /*0390*/  LOP3.LUT P0, RZ, R0, 0x7fffffff, RZ, 0xc0, !PT ;  /* 0x7fffffff00ff7812 */ /* 0x000fda000780c0ff */
[----:B------:R-:W-:Y:S01]  /*03a0*/  @!P0 IMAD.MOV.U32 R3, RZ, RZ, R0 ;  /* 0x000000ffff038224 */ /* 0x000fe200078e0000 */
[----:B------:R-:W-:Y:S06]  /*03b0*/  @!P0 BRA `(.L_x_5) ;  /* 0x0000000000408947 */ /* 0x000fec0003800000 */
[----:B------:R-:W-:-:S13]  /*03c0*/  FSETP.GEU.FTZ.AND P0, PT, R0, RZ, PT ;  /* 0x000000ff0000720b */ /* 0x000fda0003f1e000 */
[----:B------:R-:W-:Y:S01]  /*03d0*/  @!P0 MOV R3, 0x7fffffff ;  /* 0x7fffffff00038802 */ /* 0x000fe20000000f00 */
[----:B------:R-:W-:Y:S06]  /*03e0*/  @!P0 BRA `(.L_x_5) ;  /* 0x0000000000348947 */ /* 0x000fec0003800000 */
[----:B------:R-:W-:-:S13]  /*03f0*/  FSETP.GTU.FTZ.AND P0, PT, |R0|, +INF , PT ;  /* 0x7f8000000000780b */ /* 0x000fda0003f1c200 */
[----:B------:R-:W-:Y:S01]  /*0400*/  @P0 FADD.FTZ R3, R0, 1 ;  /* 0x3f80000000030421 */ /* 0x000fe20000010000 */
[----:B------:R-:W-:Y:S06]  /*0410*/  @P0 BRA `(.L_x_5) ;  /* 0x0000000000280947 */ /* 0x000fec0003800000 */
[----:B------:R-:W-:-:S13]  /*0420*/  FSETP.NEU.FTZ.AND P0, PT, |R0|, +INF , PT ;  /* 0x7f8000000000780b */ /* 0x000fda0003f1d200 */
[----:B------:R-:W-:-:S04]  /*0430*/  @P0 FFMA R4, R0, 1.84467440737095516160e+19, RZ ;  /* 0x5f80000000040823 */ /* 0x000fc800000000ff */
[----:B------:R-:W0:Y:S02]  /*0440*/  @P0 MUFU.RSQ R3, R4 ;  /* 0x0000000400030308 */ /* 0x000e240000001400 */
[----:B0-----:R-:W-:Y:S01]  /*0450*/  @P0 FMUL.FTZ R5, R4, R3 ;  /* 0x0000000304050220 */ /* 0x001fe20000410000 */
[----:B------:R-:W-:Y:S01]  /*0460*/  @P0 FMUL.FTZ R7, R3, 0.5 ;  /* 0x3f00000003070820 */ /* 0x000fe20000410000 */
[----:B------:R-:W-:Y:S02]  /*0470*/  @!P0 IMAD.MOV.U32 R3, RZ, RZ, R0 ;  /* 0x000000ffff038224 */ /* 0x000fe400078e0000 */
[----:B------:R-:W-:-:S04]  /*0480*/  @P0 FADD.FTZ R6, -R5, -RZ ;  /* 0x800000ff05060221 */ /* 0x000fc80000010100 */
[----:B------:R-:W-:-:S04]  /*0490*/  @P0 FFMA R6, R5, R6, R4 ;  /* 0x0000000605060223 */ /* 0x000fc80000000004 */
[----:B------:R-:W-:-:S04]  /*04a0*/  @P0 FFMA R6, R6, R7, R5 ;  /* 0x0000000706060223 */ /* 0x000fc80000000005 */
[----:B------:R-:W-:-:S07]  /*04b0*/  @P0 FMUL.FTZ R3, R6, 2.3283064365386962891e-10 ;  /* 0x2f80000006030820 */ /* 0x000fce0000410000 */
.L_x_5:
[----:B------:R-:W-:Y:S02]  /*04c0*/  IMAD.MOV.U32 R4, RZ, RZ, R8 ;  /* 0x000000ffff047224 */ /* 0x000fe400078e0008 */
[----:B------:R-:W-:-:S04]  /*04d0*/  IMAD.MOV.U32 R5, RZ, RZ, 0x0 ;  /* 0x00000000ff057424 */ /* 0x000fc800078e00ff */
[----:B------:R-:W-:Y:S05]  /*04e0*/  RET.REL.NODEC R4 `(_Z9batchnormPKfPfS0_S0_S0_S0_) ;  /* 0xfffffff804c47950 */ /* 0x000fea0003c3ffff */
        .weak           $__internal_1_$__cuda_sm3x_div_rn_noftz_f32_slowpath
        .type           $__internal_1_$__cuda_sm3x_div_rn_noftz_f32_slowpath,@function
        .size           $__internal_1_$__cuda_sm3x_div_rn_noftz_f32_slowpath,(.L_x_19 - $__internal_1_$__cuda_sm3x_div_rn_noftz_f32_slowpath)
$__internal_1_$__cuda_sm3x_div_rn_noftz_f32_slowpath:
[----:B------:R-:W-:Y:S01]  /*04f0*/  SHF.R.U32.HI R6, RZ, 0x17, R3 ;  /* 0x00000017ff067819 */ /* 0x000fe20000011603 */
[----:B------:R-:W-:Y:S01]  /*0500*/  BSSY.RECONVERGENT B1, `(.L_x_6) ;  /* 0x0000063000017945 */ /* 0x000fe20003800200 */
[--C-:B------:R-:W-:Y:S02]  /*0510*/  SHF.R.U32.HI R5, RZ, 0x17, R0.reuse ;  /* 0x00000017ff057819 */ /* 0x100fe40000011600 */
[----:B------:R-:W-:Y:S01]  /*0520*/  LOP3.LUT R10, R6, 0xff, RZ, 0xc0, !PT ;  /* 0x000000ff060a7812 */ /* 0x000fe200078ec0ff */
[----:B------:R-:W-:Y:S01]  /*0530*/  IMAD.MOV.U32 R6, RZ, RZ, R0 ;  /* 0x000000ffff067224 */ /* 0x000fe200078e0000 */
[----:B------:R-:W-:Y:S02]  /*0540*/  LOP3.LUT R5, R5, 0xff, RZ, 0xc0, !PT ;  /* 0x000000ff05057812 */ /* 0x000fe400078ec0ff */
[----:B------:R-:W-:-:S03]  /*0550*/  IADD3 R9, PT, PT, R10, -0x1, RZ ;  /* 0xffffffff0a097810 */ /* 0x000fc60007ffe0ff */
[----:B------:R-:W-:Y:S01]  /*0560*/  VIADD R8, R5, 0xffffffff ;  /* 0xffffffff05087836 */ /* 0x000fe20000000000 */
[----:B------:R-:W-:-:S04]  /*0570*/  ISETP.GT.U32.AND P0, PT, R9, 0xfd, PT ;  /* 0x000000fd0900780c */ /* 0x000fc80003f04070 */
[----:B------:R-:W-:-:S13]  /*0580*/  ISETP.GT.U32.OR P0, PT, R8, 0xfd, P0 ;  /* 0x000000fd0800780c */ /* 0x000fda0000704470 */
[----:B------:R-:W-:Y:S01]  /*0590*/  @!P0 MOV R7, RZ ;  /* 0x000000ff00078202 */ /* 0x000fe20000000f00 */
[----:B------:R-:W-:Y:S06]  /*05a0*/  @!P0 BRA `(.L_x_7) ;  /* 0x00000000005c8947 */ /* 0x000fec0003800000 */
[----:B------:R-:W-:Y:S02]  /*05b0*/  FSETP.GTU.FTZ.AND P1, PT, |R3|, +INF , PT ;  /* 0x7f8000000300780b */ /* 0x000fe40003f3c200 */
[----:B------:R-:W-:-:S04]  /*05c0*/  FSETP.GTU.FTZ.AND P0, PT, |R0|, +INF , PT ;  /* 0x7f8000000000780b */ /* 0x000fc80003f1c200 */
[----:B------:R-:W-:-:S13]  /*05d0*/  PLOP3.LUT P0, PT, P0, P1, PT, 0xf8, 0x8f ;  /* 0x00000000008f781c */ /* 0x000fda0000703f70 */
[----:B------:R-:W-:Y:S05]  /*05e0*/  @P0 BRA `(.L_x_8) ;  /* 0x00000004004c0947 */ /* 0x000fea0003800000 */
[----:B------:R-:W-:-:S13]  /*05f0*/  LOP3.LUT P0, RZ, R3, 0x7fffffff, R6, 0xc8, !PT ;  /* 0x7fffffff03ff7812 */ /* 0x000fda000780c806 */
[----:B------:R-:W-:Y:S05]  /*0600*/  @!P0 BRA `(.L_x_9) ;  /* 0x00000004003c8947 */ /* 0x000fea0003800000 */
[C---:B------:R-:W-:Y:S02]  /*0610*/  FSETP.NEU.FTZ.AND P2, PT, |R0|.reuse, +INF , PT ;  /* 0x7f8000000000780b */ /* 0x040fe40003f5d200 */
[----:B------:R-:W-:Y:S02]  /*0620*/  FSETP.NEU.FTZ.AND P1, PT, |R3|, +INF , PT ;  /* 0x7f8000000300780b */ /* 0x000fe40003f3d200 */
[----:B------:R-:W-:-:S11]  /*0630*/  FSETP.NEU.FTZ.AND P0, PT, |R0|, +INF , PT ;  /* 0x7f8000000000780b */ /* 0x000fd60003f1d200 */
[----:B------:R-:W-:Y:S05]  /*0640*/  @!P1 BRA !P2, `(.L_x_9) ;  /* 0x00000004002c9947 */ /* 0x000fea0005000000 */
[----:B------:R-:W-:-:S04]  /*0650*/  LOP3.LUT P2, RZ, R6, 0x7fffffff, RZ, 0xc0, !PT ;  /* 0x7fffffff06ff7812 */ /* 0x000fc8000784c0ff */
[----:B------:R-:W-:-:S13]  /*0660*/  PLOP3.LUT P1, PT, P1, P2, PT, 0x2f, 0xf2 ;  /* 0x0000000000f2781c */ /* 0x000fda0000f24577 */
[----:B------:R-:W-:Y:S05]  /*0670*/  @P1 BRA `(.L_x_10) ;  /* 0x0000000400181947 */ /* 0x000fea0003800000 */
[----:B------:R-:W-:-:S04]  /*0680*/  LOP3.LUT P1, RZ, R3, 0x7fffffff, RZ, 0xc0, !PT ;  /* 0x7fffffff03ff7812 */ /* 0x000fc8000782c0ff */
[----:B------:R-:W-:-:S13]  /*0690*/  PLOP3.LUT P0, PT, P0, P1, PT, 0x2f, 0xf2 ;  /* 0x0000000000f2781c */ /* 0x000fda0000702577 */
[----:B------:R-:W-:Y:S05]  /*06a0*/  @P0 BRA `(.L_x_11) ;  /* 0x0000000400000947 */ /* 0x000fea0003800000 */
[----:B------:R-:W-:Y:S02]  /*06b0*/  ISETP.GE.AND P0, PT, R8, RZ, PT ;  /* 0x000000ff0800720c */ /* 0x000fe40003f06270 */
[----:B------:R-:W-:-:S11]  /*06c0*/  ISETP.GE.AND P1, PT, R9, RZ, PT ;  /* 0x000000ff0900720c */ /* 0x000fd60003f26270 */
[----:B------:R-:W-:Y:S02]  /*06d0*/  @P0 IMAD.MOV.U32 R7, RZ, RZ, RZ ;  /* 0x000000ffff070224 */ /* 0x000fe400078e00ff */
[----:B------:R-:W-:Y:S01]  /*06e0*/  @!P0 FFMA R6, R0, 1.84467440737095516160e+19, RZ ;  /* 0x5f80000000068823 */ /* 0x000fe200000000ff */
[----:B------:R-:W-:Y:S02]  /*06f0*/  @!P0 IMAD.MOV.U32 R7, RZ, RZ, -0x40 ;  /* 0xffffffc0ff078424 */ /* 0x000fe400078e00ff */
[----:B------:R-:W-:-:S03]  /*0700*/  @!P1 FFMA R3, R3, 1.84467440737095516160e+19, RZ ;  /* 0x5f80000003039823 */ /* 0x000fc600000000ff */
[----:B------:R-:W-:-:S07]  /*0710*/  @!P1 IADD3 R7, PT, PT, R7, 0x40, RZ ;  /* 0x0000004007079810 */ /* 0x000fce0007ffe0ff */
.L_x_7:
[----:B------:R-:W-:Y:S01]  /*0720*/  LEA R0, R10, 0xc0800000, 0x17 ;  /* 0xc08000000a007811 */ /* 0x000fe200078eb8ff */
[----:B------:R-:W-:Y:S01]  /*0730*/  VIADD R5, R5, 0xffffff81 ;  /* 0xffffff8105057836 */ /* 0x000fe20000000000 */
[----:B------:R-:W-:Y:S03]  /*0740*/  BSSY.RECONVERGENT B2, `(.L_x_12) ;  /* 0x0000035000027945 */ /* 0x000fe60003800200 */
[----:B------:R-:W-:Y:S02]  /*0750*/  IMAD.IADD R3, R3, 0x1, -R0 ;  /* 0x0000000103037824 */ /* 0x000fe400078e0a00 */
[----:B------:R-:W-:Y:S02]  /*0760*/  IMAD R0, R5, -0x800000, R6 ;  /* 0xff80000005007824 */ /* 0x000fe400078e0206 */
[----:B------:R-:W0:Y:S01]  /*0770*/  MUFU.RCP R8, R3 ;  /* 0x0000000300087308 */ /* 0x000e220000001000 */
[----:B------:R-:W-:-:S04]  /*0780*/  FADD.FTZ R9, -R3, -RZ ;  /* 0x800000ff03097221 */ /* 0x000fc80000010100 */
[----:B0-----:R-:W-:-:S04]  /*0790*/  FFMA R11, R8, R9, 1 ;  /* 0x3f800000080b7423 */ /* 0x001fc80000000009 */
[----:B------:R-:W-:-:S04]  /*07a0*/  FFMA R13, R8, R11, R8 ;  /* 0x0000000b080d7223 */ /* 0x000fc80000000008 */
[----:B------:R-:W-:-:S04]  /*07b0*/  FFMA R6, R0, R13, RZ ;  /* 0x0000000d00067223 */ /* 0x000fc800000000ff */
[----:B------:R-:W-:-:S04]  /*07c0*/  FFMA R11, R9, R6, R0 ;  /* 0x00000006090b7223 */ /* 0x000fc80000000000 */
[----:B------:R-:W-:Y:S01]  /*07d0*/  FFMA R8, R13, R11, R6 ;  /* 0x0000000b0d087223 */ /* 0x000fe20000000006 */
[----:B------:R-:W-:-:S03]  /*07e0*/  IADD3 R6, PT, PT, R5, 0x7f, -R10 ;  /* 0x0000007f05067810 */ /* 0x000fc60007ffe80a */
[----:B------:R-:W-:Y:S01]  /*07f0*/  FFMA R9, R9, R8, R0 ;  /* 0x0000000809097223 */ /* 0x000fe20000000000 */
[----:B------:R-:W-:-:S03]  /*0800*/  IADD3 R6, PT, PT, R6, R7, RZ ;  /* 0x0000000706067210 */ /* 0x000fc60007ffe0ff */
[----:B------:R-:W-:-:S05]  /*0810*/  FFMA R0, R13, R9, R8 ;  /* 0x000000090d007223 */ /* 0x000fca0000000008 */
[----:B------:R-:W-:-:S04]  /*0820*/  SHF.R.U32.HI R3, RZ, 0x17, R0 ;  /* 0x00000017ff037819 */ /* 0x000fc80000011600 */
[----:B------:R-:W-:-:S05]  /*0830*/  LOP3.LUT R3, R3, 0xff, RZ, 0xc0, !PT ;  /* 0x000000ff03037812 */ /* 0x000fca00078ec0ff */
[----:B------:R-:W-:-:S04]  /*0840*/  IMAD.IADD R7, R3, 0x1, R6 ;  /* 0x0000000103077824 */ /* 0x000fc800078e0206 */
[----:B------:R-:W-:-:S05]  /*0850*/  VIADD R3, R7, 0xffffffff ;  /* 0xffffffff07037836 */ /* 0x000fca0000000000 */
[----:B------:R-:W-:-:S13]  /*0860*/  ISETP.GE.U32.AND P0, PT, R3, 0xfe, PT ;  /* 0x000000fe0300780c */ /* 0x000fda0003f06070 */
[----:B------:R-:W-:Y:S05]  /*0870*/  @!P0 BRA `(.L_x_13) ;  /* 0x0000000000808947 */ /* 0x000fea0003800000 */
[----:B------:R-:W-:-:S13]  /*0880*/  ISETP.GT.AND P0, PT, R7, 0xfe, PT ;  /* 0x000000fe0700780c */ /* 0x000fda0003f04270 */
[----:B------:R-:W-:Y:S05]  /*0890*/  @P0 BRA `(.L_x_14) ;  /* 0x00000000006c0947 */ /* 0x000fea0003800000 */
[----:B------:R-:W-:-:S13]  /*08a0*/  ISETP.GE.AND P0, PT, R7, 0x1, PT ;  /* 0x000000010700780c */ /* 0x000fda0003f06270 */
[----:B------:R-:W-:Y:S05]  /*08b0*/  @P0 BRA `(.L_x_15) ;  /* 0x0000000000740947 */ /* 0x000fea0003800000 */
[----:B------:R-:W-:Y:S02]  /*08c0*/  ISETP.GE.AND P0, PT, R7, -0x18, PT ;  /* 0xffffffe80700780c */ /* 0x000fe40003f06270 */
[----:B------:R-:W-:-:S11]  /*08d0*/  LOP3.LUT R0, R0, 0x80000000, RZ, 0xc0, !PT ;  /* 0x8000000000007812 */ /* 0x000fd600078ec0ff */
[----:B------:R-:W-:Y:S05]  /*08e0*/  @!P0 BRA `(.L_x_15) ;  /* 0x0000000000688947 */ /* 0x000fea0003800000 */
[CCC-:B------:R-:W-:Y:S01]  /*08f0*/  FFMA.RZ R3, R13.reuse, R9.reuse, R8.reuse ;  /* 0x000000090d037223 */ /* 0x1c0fe2000000c008 */
[-CC-:B------:R-:W-:Y:S01]  /*0900*/  FFMA.RM R6, R13, R9.reuse, R8.reuse ;  /* 0x000000090d067223 */ /* 0x180fe20000004008 */
[C---:B------:R-:W-:Y:S02]  /*0910*/  ISETP.NE.AND P2, PT, R7.reuse, RZ, PT ;  /* 0x000000ff0700720c */ /* 0x040fe40003f45270 */
[----:B------:R-:W-:Y:S02]  /*0920*/  ISETP.NE.AND P1, PT, R7, RZ, PT ;  /* 0x000000ff0700720c */ /* 0x000fe40003f25270 */
[----:B------:R-:W-:Y:S01]  /*0930*/  LOP3.LUT R5, R3, 0x7fffff, RZ, 0xc0, !PT ;  /* 0x007fffff03057812 */ /* 0x000fe200078ec0ff */
[----:B------:R-:W-:Y:S01]  /*0940*/  FFMA.RP R3, R13, R9, R8 ;  /* 0x000000090d037223 */ /* 0x000fe20000008008 */
[----:B------:R-:W-:Y:S01]  /*0950*/  IADD3 R8, PT, PT, R7, 0x20, RZ ;  /* 0x0000002007087810 */ /* 0x000fe20007ffe0ff */
[----:B------:R-:W-:Y:S01]  /*0960*/  IMAD.MOV R7, RZ, RZ, -R7 ;  /* 0x000000ffff077224 */ /* 0x000fe200078e0a07 */
[----:B------:R-:W-:-:S02]  /*0970*/  LOP3.LUT R5, R5, 0x800000, RZ, 0xfc, !PT ;  /* 0x0080000005057812 */ /* 0x000fc400078efcff */
[----:B------:R-:W-:Y:S02]  /*0980*/  FSETP.NEU.FTZ.AND P0, PT, R3, R6, PT ;  /* 0x000000060300720b */ /* 0x000fe40003f1d000 */
[----:B------:R-:W-:Y:S02]  /*0990*/  SHF.L.U32 R8, R5, R8, RZ ;  /* 0x0000000805087219 */ /* 0x000fe400000006ff */
[----:B------:R-:W-:Y:S02]  /*09a0*/  SEL R6, R7, RZ, P2 ;  /* 0x000000ff07067207 */ /* 0x000fe40001000000 */
[----:B------:R-:W-:Y:S02]  /*09b0*/  ISETP.NE.AND P1, PT, R8, RZ, P1 ;  /* 0x000000ff0800720c */ /* 0x000fe40000f25270 */
[----:B------:R-:W-:Y:S02]  /*09c0*/  SHF.R.U32.HI R6, RZ, R6, R5 ;  /* 0x00000006ff067219 */ /* 0x000fe40000011605 */
[----:B------:R-:W-:-:S02]  /*09d0*/  PLOP3.LUT P0, PT, P0, P1, PT, 0xf8, 0x8f ;  /* 0x00000000008f781c */ /* 0x000fc40000703f70 */
[----:B------:R-:W-:Y:S02]  /*09e0*/  SHF.R.U32.HI R8, RZ, 0x1, R6 ;  /* 0x00000001ff087819 */ /* 0x000fe40000011606 */
[----:B------:R-:W-:-:S04]  /*09f0*/  SEL R3, RZ, 0x1, !P0 ;  /* 0x00000001ff037807 */ /* 0x000fc80004000000 */
[----:B------:R-:W-:-:S04]  /*0a00*/  LOP3.LUT R3, R3, 0x1, R8, 0xf8, !PT ;  /* 0x0000000103037812 */ /* 0x000fc800078ef808 */
[----:B------:R-:W-:-:S05]  /*0a10*/  LOP3.LUT R3, R3, R6, RZ, 0xc0, !PT ;  /* 0x0000000603037212 */ /* 0x000fca00078ec0ff */
[----:B------:R-:W-:-:S05]  /*0a20*/  IMAD.IADD R3, R8, 0x1, R3 ;  /* 0x0000000108037824 */ /* 0x000fca00078e0203 */
[----:B------:R-:W-:Y:S01]  /*0a30*/  LOP3.LUT R0, R3, R0, RZ, 0xfc, !PT ;  /* 0x0000000003007212 */ /* 0x000fe200078efcff */
[----:B------:R-:W-:Y:S06]  /*0a40*/  BRA `(.L_x_15) ;  /* 0x0000000000107947 */ /* 0x000fec0003800000 */
.L_x_14:
[----:B------:R-:W-:-:S04]  /*0a50*/  LOP3.LUT R0, R0, 0x80000000, RZ, 0xc0, !PT ;  /* 0x8000000000007812 */ /* 0x000fc800078ec0ff */
[----:B------:R-:W-:Y:S01]  /*0a60*/  LOP3.LUT R0, R0, 0x7f800000, RZ, 0xfc, !PT ;  /* 0x7f80000000007812 */ /* 0x000fe200078efcff */
[----:B------:R-:W-:Y:S06]  /*0a70*/  BRA `(.L_x_15) ;  /* 0x0000000000047947 */ /* 0x000fec0003800000 */
.L_x_13:
[----:B------:R-:W-:-:S07]  /*0a80*/  LEA R0, R6, R0, 0x17 ;  /* 0x0000000006007211 */ /* 0x000fce00078eb8ff */
.L_x_15:
[----:B------:R-:W-:Y:S05]  /*0a90*/  BSYNC.RECONVERGENT B2 ;  /* 0x0000000000027941 */ /* 0x000fea0003800200 */
.L_x_12:
[----:B------:R-:W-:Y:S05]  /*0aa0*/  BRA `(.L_x_16) ;  /* 0x0000000000207947 */ /* 0x000fea0003800000 */
.L_x_11:
[----:B------:R-:W-:-:S04]  /*0ab0*/  LOP3.LUT R0, R3, 0x80000000, R6, 0x48, !PT ;  /* 0x8000000003007812 */ /* 0x000fc800078e4806 */
[----:B------:R-:W-:Y:S01]  /*0ac0*/  LOP3.LUT R0, R0, 0x7f800000, RZ, 0xfc, !PT ;  /* 0x7f80000000007812 */ /* 0x000fe200078efcff */
[----:B------:R-:W-:Y:S06]  /*0ad0*/  BRA `(.L_x_16) ;  /* 0x0000000000147947 */ /* 0x000fec0003800000 */
.L_x_10:
[----:B------:R-:W-:Y:S01]  /*0ae0*/  LOP3.LUT R0, R3, 0x80000000, R6, 0x48, !PT ;  /* 0x8000000003007812 */ /* 0x000fe200078e4806 */
[----:B------:R-:W-:Y:S06]  /*0af0*/  BRA `(.L_x_16) ;  /* 0x00000000000c7947 */ /* 0x000fec0003800000 */
.L_x_9:
[----:B------:R-:W0:Y:S01]  /*0b00*/  MUFU.RSQ R0, -QNAN ;  /* 0xffc0000000007908 */ /* 0x000e220000001400 */
[----:B------:R-:W-:Y:S05]  /*0b10*/  BRA `(.L_x_16) ;  /* 0x0000000000047947 */ /* 0x000fea0003800000 */
.L_x_8:
[----:B------:R-:W-:-:S07]  /*0b20*/  FADD.FTZ R0, R0, R3 ;  /* 0x0000000300007221 */ /* 0x000fce0000010000 */
.L_x_16:
[----:B------:R-:W-:Y:S05]  /*0b30*/  BSYNC.RECONVERGENT B1 ;  /* 0x0000000000017941 */ /* 0x000fea0003800200 */
.L_x_6:
[----:B------:R-:W-:-:S04]  /*0b40*/  IMAD.MOV.U32 R5, RZ, RZ, 0x0 ;  /* 0x00000000ff057424 */ /* 0x000fc800078e00ff */
[----:B0-----:R-:W-:Y:S05]  /*0b50*/  RET.REL.NODEC R4 `(_Z9batchnormPKfPfS0_S0_S0_S0_) ;  /* 0xfffffff404287950 */ /* 0x001fea0003c3ffff */
.L_x_17:
[----:B------:R-:W-:-:S00]  /*0b60*/  BRA `(.L_x_17) ;  /* 0xfffffffc00fc7947 */ /* 0x000fc0000383ffff */
[----:B------:R-:W-:-:S00]  /*0b70*/  NOP ;  /* 0x0000000000007918 */ /* 0x000fc00000000000 */
        /* <DEDUP_REMOVED lines=8> */
.L_x_19:


//--------------------- .nv.shared.reserved.0     --------------------------
	.section	.nv.shared.reserved.0,"aw",@nobits
	.weak		__nv_reservedSMEM_offset_0_alias
	.size		__nv_reservedSMEM_offset_0_alias, 0, 64
	.other		__nv_reservedSMEM_offset_0_alias,@"STO_CUDA_RESERVED_SHARED STV_DEFAULT"
__nv_reservedSMEM_offset_0_alias:
	.zero		0
	.zero		64


//--------------------- .nv.constant0._Z9batchnormPKfPfS0_S0_S0_S0_ --------------------------
	.section	.nv.constant0._Z9batchnormPKfPfS0_S0_S0_S0_,"a",@progbits
	.sectionflags	@""
	.align	4
.nv.constant0._Z9batchnormPKfPfS0_S0_S0_S0_:
	.zero		944


//--------------------- SYMBOLS --------------------------

	.type		.nv.reservedSmem.offset0,@object
	.size		.nv.reservedSmem.offset0,0x4
